//
// Generated by NVIDIA NVVM Compiler
//
// Compiler Build ID: CL-36424714
// Cuda compilation tools, release 13.0, V13.0.88
// Based on NVVM 20.0.0
//

.version 9.0
.target sm_100
.address_size 64

	// .globl	_Z2sqPfS_

.visible .entry _Z2sqPfS_(
	.param .u64 .ptr .align 1 _Z2sqPfS__param_0,
	.param .u64 .ptr .align 1 _Z2sqPfS__param_1
)
{
	.reg .b32 	%r<2>;
	.reg .b32 	%f<3>;
	.reg .b64 	%rd<8>;

	ld.param.u64 	%rd1, [_Z2sqPfS__param_0];
	ld.param.u64 	%rd2, [_Z2sqPfS__param_1];
	cvta.to.global.u64 	%rd3, %rd1;
	cvta.to.global.u64 	%rd4, %rd2;
	mov.u32 	%r1, %tid.x;
	mul.wide.u32 	%rd5, %r1, 4;
	add.s64 	%rd6, %rd4, %rd5;
	ld.global.f32 	%f1, [%rd6];
	mul.f32 	%f2, %f1, %f1;
	add.s64 	%rd7, %rd3, %rd5;
	st.global.f32 	[%rd7], %f2;
	ret;

}


// ===== COMPILED SASS (sm_100) =====

	.target	sm_100

	.elftype	@"ET_EXEC"


//--------------------- .note.nv.tkinfo           --------------------------
	.section	.note.nv.tkinfo,"",@"SHT_NOTE"
	.sectionflags	@"SHF_NOTE_NV_TKINFO"
	.tkinfo
        /*0018*/ 	.word	0x00000002
        /*0030*/ 	.string	""
        /*0030*/ 	.string	"ptxas"
        /*0030*/ 	.string	"Cuda compilation tools, release 13.0, V13.0.88"
        /*0030*/ 	.string	"Build cuda_13.0.r13.0/compiler.36424714_0"
        /*0030*/ 	.string	"-arch sm_100 -m 64 "



//--------------------- .note.nv.cuinfo           --------------------------
	.section	.note.nv.cuinfo,"",@"SHT_NOTE"
	.sectionflags	@"SHF_NOTE_NV_CUINFO"
        /*0018*/ 	.short	0x0002
        /*001a*/ 	.short	0x0064
        /*001c*/ 	.short	0x0082
	.zero		2


//--------------------- .nv.info                  --------------------------
	.section	.nv.info,"",@"SHT_CUDA_INFO"
	.align	4


	//----- nvinfo : EIATTR_REGCOUNT
	.align		4
        /*0000*/ 	.byte	0x04, 0x2f
        /*0002*/ 	.short	(.L_1 - .L_0)
	.align		4
.L_0:
        /*0004*/ 	.word	index@(_Z2sqPfS_)
        /*0008*/ 	.word	0x0000000a


	//----- nvinfo : EIATTR_FRAME_SIZE
	.align		4
.L_1:
        /*000c*/ 	.byte	0x04, 0x11
        /*000e*/ 	.short	(.L_3 - .L_2)
	.align		4
.L_2:
        /*0010*/ 	.word	index@(_Z2sqPfS_)
        /*0014*/ 	.word	0x00000000


	//----- nvinfo : EIATTR_MIN_STACK_SIZE
	.align		4
.L_3:
        /*0018*/ 	.byte	0x04, 0x12
        /*001a*/ 	.short	(.L_5 - .L_4)
	.align		4
.L_4:
        /*001c*/ 	.word	index@(_Z2sqPfS_)
        /*0020*/ 	.word	0x00000000
.L_5:


//--------------------- .nv.compat                --------------------------
	.section	.nv.compat,"",@"SHT_CUDA_COMPAT_INFO"
	.align	4
        /*0000*/ 	.byte	0x02, 0x09, 0x00, 0x00, 0x02, 0x02, 0x01, 0x00, 0x02, 0x05, 0x05, 0x00, 0x03, 0x07, 0x01, 0x01
        /*0010*/ 	.byte	0x02, 0x03, 0x00, 0x00, 0x02, 0x06, 0x01, 0x00, 0x04, 0x0b, 0x08, 0x00, 0x09, 0x00, 0x00, 0x00
        /*0020*/ 	.byte	0x00, 0x00, 0x00, 0x00


//--------------------- .nv.info._Z2sqPfS_        --------------------------
	.section	.nv.info._Z2sqPfS_,"",@"SHT_CUDA_INFO"
	.sectionflags	@""
	.align	4


	//----- nvinfo : EIATTR_CUDA_API_VERSION
	.align		4
        /*0000*/ 	.byte	0x04, 0x37
        /*0002*/ 	.short	(.L_7 - .L_6)
.L_6:
        /*0004*/ 	.word	0x00000082


	//----- nvinfo : EIATTR_KPARAM_INFO
	.align		4
.L_7:
        /*0008*/ 	.byte	0x04, 0x17
        /*000a*/ 	.short	(.L_9 - .L_8)
.L_8:
        /*000c*/ 	.word	0x00000000
        /*0010*/ 	.short	0x0001
        /*0012*/ 	.short	0x0008
        /*0014*/ 	.byte	0x00, 0xf5, 0x21, 0x00


	//----- nvinfo : EIATTR_KPARAM_INFO
	.align		4
.L_9:
        /*0018*/ 	.byte	0x04, 0x17
        /*001a*/ 	.short	(.L_11 - .L_10)
.L_10:
        /*001c*/ 	.word	0x00000000
        /*0020*/ 	.short	0x0000
        /*0022*/ 	.short	0x0000
        /*0024*/ 	.byte	0x00, 0xf5, 0x21, 0x00


	//----- nvinfo : EIATTR_SPARSE_MMA_MASK
	.align		4
.L_11:
        /*0028*/ 	.byte	0x03, 0x50
        /*002a*/ 	.short	0x0000


	//----- nvinfo : EIATTR_MAXREG_COUNT
	.align		4
        /*002c*/ 	.byte	0x03, 0x1b
        /*002e*/ 	.short	0x00ff


	//----- nvinfo : EIATTR_MERCURY_ISA_VERSION
	.align		4
        /*0030*/ 	.byte	0x03, 0x5f
        /*0032*/ 	.short	0x0101


	//----- nvinfo : EIATTR_VRC_CTA_INIT_COUNT
	.align		4
        /*0034*/ 	.byte	0x02, 0x4a
	.zero		1
	.zero		1


	//----- nvinfo : EIATTR_EXIT_INSTR_OFFSETS
	.align		4
        /*0038*/ 	.byte	0x04, 0x1c
        /*003a*/ 	.short	(.L_13 - .L_12)


	//   ....[0]....
.L_12:
        /*003c*/ 	.word	0x000000a0


	//----- nvinfo : EIATTR_CBANK_PARAM_SIZE
	.align		4
.L_13:
        /*0040*/ 	.byte	0x03, 0x19
        /*0042*/ 	.short	0x0010


	//----- nvinfo : EIATTR_PARAM_CBANK
	.align		4
        /*0044*/ 	.byte	0x04, 0x0a
        /*0046*/ 	.short	(.L_15 - .L_14)
	.align		4
.L_14:
        /*0048*/ 	.word	index@(.nv.constant0._Z2sqPfS_)
        /*004c*/ 	.short	0x0380
        /*004e*/ 	.short	0x0010


	//----- nvinfo : EIATTR_SW_WAR
	.align		4
.L_15:
        /*0050*/ 	.byte	0x04, 0x36
        /*0052*/ 	.short	(.L_17 - .L_16)
.L_16:
        /*0054*/ 	.word	0x00000008
.L_17:


//--------------------- .nv.callgraph             --------------------------
	.section	.nv.callgraph,"",@"SHT_CUDA_CALLGRAPH"
	.align	4
	.sectionentsize	8
	.align		4
        /*0000*/ 	.word	0x00000000
	.align		4
        /*0004*/ 	.word	0xffffffff
	.align		4
        /*0008*/ 	.word	0x00000000
	.align		4
        /*000c*/ 	.word	0xfffffffe
	.align		4
        /*0010*/ 	.word	0x00000000
	.align		4
        /*0014*/ 	.word	0xfffffffd
	.align		4
        /*0018*/ 	.word	0x00000000
	.align		4
        /*001c*/ 	.word	0xfffffffc


//--------------------- .text._Z2sqPfS_           --------------------------
	.section	.text._Z2sqPfS_,"ax",@progbits
	.align	128
        .global         _Z2sqPfS_
        .type           _Z2sqPfS_,@function
        .size           _Z2sqPfS_,(.L_x_1 - _Z2sqPfS_)
        .other          _Z2sqPfS_,@"STO_CUDA_ENTRY STV_DEFAULT"
_Z2sqPfS_:
.text._Z2sqPfS_:
[----:B------:R-:W-:Y:S01]  /*0000*/  LDC R1, c[0x0][0x37c] ;  /* 0x0000df00ff017b82 */ /* 0x000fe20000000800 */
[----:B------:R-:W0:Y:S07]  /*0010*/  S2R R7, SR_TID.X ;  /* 0x0000000000077919 */ /* 0x000e2e0000002100 */
[----:B------:R-:W0:Y:S01]  /*0020*/  LDC.64 R2, c[0x0][0x388] ;  /* 0x0000e200ff027b82 */ /* 0x000e220000000a00 */
[----:B------:R-:W1:Y:S07]  /*0030*/  LDCU.64 UR4, c[0x0][0x358] ;  /* 0x00006b00ff0477ac */ /* 0x000e6e0008000a00 */
[----:B------:R-:W2:Y:S01]  /*0040*/  LDC.64 R4, c[0x0][0x380] ;  /* 0x0000e000ff047b82 */ /* 0x000ea20000000a00 */
[----:B0-----:R-:W-:-:S06]  /*0050*/  IMAD.WIDE.U32 R2, R7, 0x4, R2 ;  /* 0x0000000407027825 */ /* 0x001fcc00078e0002 */
[----:B-1----:R-:W3:Y:S01]  /*0060*/  LDG.E R2, desc[UR4][R2.64] ;  /* 0x0000000402027981 */ /* 0x002ee2000c1e1900 */
[----:B--2---:R-:W-:-:S04]  /*0070*/  IMAD.WIDE.U32 R4, R7, 0x4, R4 ;  /* 0x0000000407047825 */ /* 0x004fc800078e0004 */
[----:B---3--:R-:W-:-:S05]  /*0080*/  FMUL R7, R2, R2 ;  /* 0x0000000202077220 */ /* 0x008fca0000400000 */
[----:B------:R-:W-:Y:S01]  /*0090*/  STG.E desc[UR4][R4.64], R7 ;  /* 0x0000000704007986 */ /* 0x000fe2000c101904 */
[----:B------:R-:W-:Y:S05]  /*00a0*/  EXIT ;  /* 0x000000000000794d */ /* 0x000fea0003800000 */
.L_x_0:
[----:B------:R-:W-:-:S00]  /*00b0*/  BRA `(.L_x_0) ;  /* 0xfffffffc00fc7947 */ /* 0x000fc0000383ffff */
[----:B------:R-:W-:-:S00]  /*00c0*/  NOP ;  /* 0x0000000000007918 */ /* 0x000fc00000000000 */
        /* <DEDUP_REMOVED lines=11> */
.L_x_1:


//--------------------- .nv.shared.reserved.0     --------------------------
	.section	.nv.shared.reserved.0,"aw",@nobits
	.weak		__nv_reservedSMEM_offset_0_alias
	.size		__nv_reservedSMEM_offset_0_alias, 0, 64
	.other		__nv_reservedSMEM_offset_0_alias,@"STO_CUDA_RESERVED_SHARED STV_DEFAULT"
__nv_reservedSMEM_offset_0_alias:
	.zero		0
	.zero		64


//--------------------- .nv.constant0._Z2sqPfS_   --------------------------
	.section	.nv.constant0._Z2sqPfS_,"a",@progbits
	.sectionflags	@""
	.align	4
.nv.constant0._Z2sqPfS_:
	.zero		912


//--------------------- SYMBOLS --------------------------

	.type		.nv.reservedSmem.offset0,@object
	.size		.nv.reservedSmem.offset0,0x4
